//
// Generated by NVIDIA NVVM Compiler
//
// Compiler Build ID: CL-36424714
// Cuda compilation tools, release 13.0, V13.0.88
// Based on NVVM 20.0.0
//

.version 9.0
.target sm_100
.address_size 64

	// .globl	_Z20single_pointer_chasePiiiPm

.visible .entry _Z20single_pointer_chasePiiiPm(
	.param .u64 .ptr .align 1 _Z20single_pointer_chasePiiiPm_param_0,
	.param .u32 _Z20single_pointer_chasePiiiPm_param_1,
	.param .u32 _Z20single_pointer_chasePiiiPm_param_2,
	.param .u64 .ptr .align 1 _Z20single_pointer_chasePiiiPm_param_3
)
{
	.reg .pred 	%p<12>;
	.reg .b32 	%r<69>;
	.reg .b64 	%rd<68>;

	ld.param.u64 	%rd5, [_Z20single_pointer_chasePiiiPm_param_0];
	ld.param.u32 	%r68, [_Z20single_pointer_chasePiiiPm_param_1];
	ld.param.u32 	%r24, [_Z20single_pointer_chasePiiiPm_param_2];
	ld.param.u64 	%rd4, [_Z20single_pointer_chasePiiiPm_param_3];
	cvta.to.global.u64 	%rd1, %rd5;
	mov.u32 	%r25, %tid.x;
	mov.u32 	%r26, %ctaid.x;
	or.b32  	%r27, %r25, %r26;
	setp.ne.s32 	%p1, %r27, 0;
	@%p1 bra 	$L__BB0_17;
	// begin inline asm
	mov.u64 	%rd6, %clock64;
	// end inline asm
	setp.lt.s32 	%p2, %r24, 1;
	@%p2 bra 	$L__BB0_14;
	and.b32  	%r1, %r24, 15;
	setp.lt.u32 	%p3, %r24, 16;
	@%p3 bra 	$L__BB0_5;
	and.b32  	%r29, %r24, 2147483632;
	neg.s32 	%r58, %r29;
$L__BB0_4:
	.pragma "nounroll";
	mul.wide.s32 	%rd7, %r68, 4;
	add.s64 	%rd8, %rd1, %rd7;
	ld.global.u32 	%r30, [%rd8];
	mul.wide.s32 	%rd9, %r30, 4;
	add.s64 	%rd10, %rd1, %rd9;
	ld.global.u32 	%r31, [%rd10];
	mul.wide.s32 	%rd11, %r31, 4;
	add.s64 	%rd12, %rd1, %rd11;
	ld.global.u32 	%r32, [%rd12];
	mul.wide.s32 	%rd13, %r32, 4;
	add.s64 	%rd14, %rd1, %rd13;
	ld.global.u32 	%r33, [%rd14];
	mul.wide.s32 	%rd15, %r33, 4;
	add.s64 	%rd16, %rd1, %rd15;
	ld.global.u32 	%r34, [%rd16];
	mul.wide.s32 	%rd17, %r34, 4;
	add.s64 	%rd18, %rd1, %rd17;
	ld.global.u32 	%r35, [%rd18];
	mul.wide.s32 	%rd19, %r35, 4;
	add.s64 	%rd20, %rd1, %rd19;
	ld.global.u32 	%r36, [%rd20];
	mul.wide.s32 	%rd21, %r36, 4;
	add.s64 	%rd22, %rd1, %rd21;
	ld.global.u32 	%r37, [%rd22];
	mul.wide.s32 	%rd23, %r37, 4;
	add.s64 	%rd24, %rd1, %rd23;
	ld.global.u32 	%r38, [%rd24];
	mul.wide.s32 	%rd25, %r38, 4;
	add.s64 	%rd26, %rd1, %rd25;
	ld.global.u32 	%r39, [%rd26];
	mul.wide.s32 	%rd27, %r39, 4;
	add.s64 	%rd28, %rd1, %rd27;
	ld.global.u32 	%r40, [%rd28];
	mul.wide.s32 	%rd29, %r40, 4;
	add.s64 	%rd30, %rd1, %rd29;
	ld.global.u32 	%r41, [%rd30];
	mul.wide.s32 	%rd31, %r41, 4;
	add.s64 	%rd32, %rd1, %rd31;
	ld.global.u32 	%r42, [%rd32];
	mul.wide.s32 	%rd33, %r42, 4;
	add.s64 	%rd34, %rd1, %rd33;
	ld.global.u32 	%r43, [%rd34];
	mul.wide.s32 	%rd35, %r43, 4;
	add.s64 	%rd36, %rd1, %rd35;
	ld.global.u32 	%r44, [%rd36];
	mul.wide.s32 	%rd37, %r44, 4;
	add.s64 	%rd38, %rd1, %rd37;
	ld.global.u32 	%r68, [%rd38];
	add.s32 	%r58, %r58, 16;
	setp.ne.s32 	%p4, %r58, 0;
	@%p4 bra 	$L__BB0_4;
$L__BB0_5:
	setp.eq.s32 	%p5, %r1, 0;
	@%p5 bra 	$L__BB0_14;
	and.b32  	%r9, %r24, 7;
	setp.lt.u32 	%p6, %r1, 8;
	@%p6 bra 	$L__BB0_8;
	mul.wide.s32 	%rd39, %r68, 4;
	add.s64 	%rd40, %rd1, %rd39;
	ld.global.u32 	%r46, [%rd40];
	mul.wide.s32 	%rd41, %r46, 4;
	add.s64 	%rd42, %rd1, %rd41;
	ld.global.u32 	%r47, [%rd42];
	mul.wide.s32 	%rd43, %r47, 4;
	add.s64 	%rd44, %rd1, %rd43;
	ld.global.u32 	%r48, [%rd44];
	mul.wide.s32 	%rd45, %r48, 4;
	add.s64 	%rd46, %rd1, %rd45;
	ld.global.u32 	%r49, [%rd46];
	mul.wide.s32 	%rd47, %r49, 4;
	add.s64 	%rd48, %rd1, %rd47;
	ld.global.u32 	%r50, [%rd48];
	mul.wide.s32 	%rd49, %r50, 4;
	add.s64 	%rd50, %rd1, %rd49;
	ld.global.u32 	%r51, [%rd50];
	mul.wide.s32 	%rd51, %r51, 4;
	add.s64 	%rd52, %rd1, %rd51;
	ld.global.u32 	%r52, [%rd52];
	mul.wide.s32 	%rd53, %r52, 4;
	add.s64 	%rd54, %rd1, %rd53;
	ld.global.u32 	%r68, [%rd54];
$L__BB0_8:
	setp.eq.s32 	%p7, %r9, 0;
	@%p7 bra 	$L__BB0_14;
	and.b32  	%r13, %r24, 3;
	setp.lt.u32 	%p8, %r9, 4;
	@%p8 bra 	$L__BB0_11;
	mul.wide.s32 	%rd55, %r68, 4;
	add.s64 	%rd56, %rd1, %rd55;
	ld.global.u32 	%r54, [%rd56];
	mul.wide.s32 	%rd57, %r54, 4;
	add.s64 	%rd58, %rd1, %rd57;
	ld.global.u32 	%r55, [%rd58];
	mul.wide.s32 	%rd59, %r55, 4;
	add.s64 	%rd60, %rd1, %rd59;
	ld.global.u32 	%r56, [%rd60];
	mul.wide.s32 	%rd61, %r56, 4;
	add.s64 	%rd62, %rd1, %rd61;
	ld.global.u32 	%r68, [%rd62];
$L__BB0_11:
	setp.eq.s32 	%p9, %r13, 0;
	@%p9 bra 	$L__BB0_14;
	neg.s32 	%r66, %r13;
$L__BB0_13:
	.pragma "nounroll";
	mul.wide.s32 	%rd63, %r68, 4;
	add.s64 	%rd64, %rd1, %rd63;
	ld.global.u32 	%r68, [%rd64];
	add.s32 	%r66, %r66, 1;
	setp.ne.s32 	%p10, %r66, 0;
	@%p10 bra 	$L__BB0_13;
$L__BB0_14:
	// begin inline asm
	mov.u64 	%rd65, %clock64;
	// end inline asm
	setp.ne.s32 	%p11, %r68, -999999;
	@%p11 bra 	$L__BB0_16;
	mov.b32 	%r57, -999999;
	st.global.u32 	[%rd1], %r57;
$L__BB0_16:
	sub.s64 	%rd66, %rd65, %rd6;
	cvta.to.global.u64 	%rd67, %rd4;
	st.global.u64 	[%rd67], %rd66;
$L__BB0_17:
	ret;

}
	// .globl	_Z23alternate_pointer_chasePiiiiPm
.visible .entry _Z23alternate_pointer_chasePiiiiPm(
	.param .u64 .ptr .align 1 _Z23alternate_pointer_chasePiiiiPm_param_0,
	.param .u32 _Z23alternate_pointer_chasePiiiiPm_param_1,
	.param .u32 _Z23alternate_pointer_chasePiiiiPm_param_2,
	.param .u32 _Z23alternate_pointer_chasePiiiiPm_param_3,
	.param .u64 .ptr .align 1 _Z23alternate_pointer_chasePiiiiPm_param_4
)
{
	.reg .pred 	%p<15>;
	.reg .b32 	%r<121>;
	.reg .b64 	%rd<126>;

	ld.param.u64 	%rd5, [_Z23alternate_pointer_chasePiiiiPm_param_0];
	ld.param.u32 	%r119, [_Z23alternate_pointer_chasePiiiiPm_param_1];
	ld.param.u32 	%r120, [_Z23alternate_pointer_chasePiiiiPm_param_2];
	ld.param.u32 	%r40, [_Z23alternate_pointer_chasePiiiiPm_param_3];
	ld.param.u64 	%rd4, [_Z23alternate_pointer_chasePiiiiPm_param_4];
	cvta.to.global.u64 	%rd1, %rd5;
	mov.u32 	%r41, %tid.x;
	mov.u32 	%r42, %ctaid.x;
	or.b32  	%r43, %r41, %r42;
	setp.ne.s32 	%p1, %r43, 0;
	@%p1 bra 	$L__BB1_17;
	shr.u32 	%r44, %r40, 31;
	add.s32 	%r45, %r40, %r44;
	shr.s32 	%r1, %r45, 1;
	// begin inline asm
	mov.u64 	%rd6, %clock64;
	// end inline asm
	setp.lt.s32 	%p2, %r40, 2;
	@%p2 bra 	$L__BB1_14;
	add.s32 	%r47, %r1, -1;
	and.b32  	%r2, %r1, 15;
	setp.lt.u32 	%p3, %r47, 15;
	@%p3 bra 	$L__BB1_5;
	and.b32  	%r48, %r1, 1073741808;
	neg.s32 	%r101, %r48;
$L__BB1_4:
	.pragma "nounroll";
	mul.wide.s32 	%rd7, %r119, 4;
	add.s64 	%rd8, %rd1, %rd7;
	ld.global.u32 	%r49, [%rd8];
	mul.wide.s32 	%rd9, %r120, 4;
	add.s64 	%rd10, %rd1, %rd9;
	ld.global.u32 	%r50, [%rd10];
	mul.wide.s32 	%rd11, %r49, 4;
	add.s64 	%rd12, %rd1, %rd11;
	ld.global.u32 	%r51, [%rd12];
	mul.wide.s32 	%rd13, %r50, 4;
	add.s64 	%rd14, %rd1, %rd13;
	ld.global.u32 	%r52, [%rd14];
	mul.wide.s32 	%rd15, %r51, 4;
	add.s64 	%rd16, %rd1, %rd15;
	ld.global.u32 	%r53, [%rd16];
	mul.wide.s32 	%rd17, %r52, 4;
	add.s64 	%rd18, %rd1, %rd17;
	ld.global.u32 	%r54, [%rd18];
	mul.wide.s32 	%rd19, %r53, 4;
	add.s64 	%rd20, %rd1, %rd19;
	ld.global.u32 	%r55, [%rd20];
	mul.wide.s32 	%rd21, %r54, 4;
	add.s64 	%rd22, %rd1, %rd21;
	ld.global.u32 	%r56, [%rd22];
	mul.wide.s32 	%rd23, %r55, 4;
	add.s64 	%rd24, %rd1, %rd23;
	ld.global.u32 	%r57, [%rd24];
	mul.wide.s32 	%rd25, %r56, 4;
	add.s64 	%rd26, %rd1, %rd25;
	ld.global.u32 	%r58, [%rd26];
	mul.wide.s32 	%rd27, %r57, 4;
	add.s64 	%rd28, %rd1, %rd27;
	ld.global.u32 	%r59, [%rd28];
	mul.wide.s32 	%rd29, %r58, 4;
	add.s64 	%rd30, %rd1, %rd29;
	ld.global.u32 	%r60, [%rd30];
	mul.wide.s32 	%rd31, %r59, 4;
	add.s64 	%rd32, %rd1, %rd31;
	ld.global.u32 	%r61, [%rd32];
	mul.wide.s32 	%rd33, %r60, 4;
	add.s64 	%rd34, %rd1, %rd33;
	ld.global.u32 	%r62, [%rd34];
	mul.wide.s32 	%rd35, %r61, 4;
	add.s64 	%rd36, %rd1, %rd35;
	ld.global.u32 	%r63, [%rd36];
	mul.wide.s32 	%rd37, %r62, 4;
	add.s64 	%rd38, %rd1, %rd37;
	ld.global.u32 	%r64, [%rd38];
	mul.wide.s32 	%rd39, %r63, 4;
	add.s64 	%rd40, %rd1, %rd39;
	ld.global.u32 	%r65, [%rd40];
	mul.wide.s32 	%rd41, %r64, 4;
	add.s64 	%rd42, %rd1, %rd41;
	ld.global.u32 	%r66, [%rd42];
	mul.wide.s32 	%rd43, %r65, 4;
	add.s64 	%rd44, %rd1, %rd43;
	ld.global.u32 	%r67, [%rd44];
	mul.wide.s32 	%rd45, %r66, 4;
	add.s64 	%rd46, %rd1, %rd45;
	ld.global.u32 	%r68, [%rd46];
	mul.wide.s32 	%rd47, %r67, 4;
	add.s64 	%rd48, %rd1, %rd47;
	ld.global.u32 	%r69, [%rd48];
	mul.wide.s32 	%rd49, %r68, 4;
	add.s64 	%rd50, %rd1, %rd49;
	ld.global.u32 	%r70, [%rd50];
	mul.wide.s32 	%rd51, %r69, 4;
	add.s64 	%rd52, %rd1, %rd51;
	ld.global.u32 	%r71, [%rd52];
	mul.wide.s32 	%rd53, %r70, 4;
	add.s64 	%rd54, %rd1, %rd53;
	ld.global.u32 	%r72, [%rd54];
	mul.wide.s32 	%rd55, %r71, 4;
	add.s64 	%rd56, %rd1, %rd55;
	ld.global.u32 	%r73, [%rd56];
	mul.wide.s32 	%rd57, %r72, 4;
	add.s64 	%rd58, %rd1, %rd57;
	ld.global.u32 	%r74, [%rd58];
	mul.wide.s32 	%rd59, %r73, 4;
	add.s64 	%rd60, %rd1, %rd59;
	ld.global.u32 	%r75, [%rd60];
	mul.wide.s32 	%rd61, %r74, 4;
	add.s64 	%rd62, %rd1, %rd61;
	ld.global.u32 	%r76, [%rd62];
	mul.wide.s32 	%rd63, %r75, 4;
	add.s64 	%rd64, %rd1, %rd63;
	ld.global.u32 	%r77, [%rd64];
	mul.wide.s32 	%rd65, %r76, 4;
	add.s64 	%rd66, %rd1, %rd65;
	ld.global.u32 	%r78, [%rd66];
	mul.wide.s32 	%rd67, %r77, 4;
	add.s64 	%rd68, %rd1, %rd67;
	ld.global.u32 	%r119, [%rd68];
	mul.wide.s32 	%rd69, %r78, 4;
	add.s64 	%rd70, %rd1, %rd69;
	ld.global.u32 	%r120, [%rd70];
	add.s32 	%r101, %r101, 16;
	setp.ne.s32 	%p4, %r101, 0;
	@%p4 bra 	$L__BB1_4;
$L__BB1_5:
	setp.eq.s32 	%p5, %r2, 0;
	@%p5 bra 	$L__BB1_14;
	and.b32  	%r14, %r1, 7;
	setp.lt.u32 	%p6, %r2, 8;
	@%p6 bra 	$L__BB1_8;
	mul.wide.s32 	%rd71, %r119, 4;
	add.s64 	%rd72, %rd1, %rd71;
	ld.global.u32 	%r80, [%rd72];
	mul.wide.s32 	%rd73, %r120, 4;
	add.s64 	%rd74, %rd1, %rd73;
	ld.global.u32 	%r81, [%rd74];
	mul.wide.s32 	%rd75, %r80, 4;
	add.s64 	%rd76, %rd1, %rd75;
	ld.global.u32 	%r82, [%rd76];
	mul.wide.s32 	%rd77, %r81, 4;
	add.s64 	%rd78, %rd1, %rd77;
	ld.global.u32 	%r83, [%rd78];
	mul.wide.s32 	%rd79, %r82, 4;
	add.s64 	%rd80, %rd1, %rd79;
	ld.global.u32 	%r84, [%rd80];
	mul.wide.s32 	%rd81, %r83, 4;
	add.s64 	%rd82, %rd1, %rd81;
	ld.global.u32 	%r85, [%rd82];
	mul.wide.s32 	%rd83, %r84, 4;
	add.s64 	%rd84, %rd1, %rd83;
	ld.global.u32 	%r86, [%rd84];
	mul.wide.s32 	%rd85, %r85, 4;
	add.s64 	%rd86, %rd1, %rd85;
	ld.global.u32 	%r87, [%rd86];
	mul.wide.s32 	%rd87, %r86, 4;
	add.s64 	%rd88, %rd1, %rd87;
	ld.global.u32 	%r88, [%rd88];
	mul.wide.s32 	%rd89, %r87, 4;
	add.s64 	%rd90, %rd1, %rd89;
	ld.global.u32 	%r89, [%rd90];
	mul.wide.s32 	%rd91, %r88, 4;
	add.s64 	%rd92, %rd1, %rd91;
	ld.global.u32 	%r90, [%rd92];
	mul.wide.s32 	%rd93, %r89, 4;
	add.s64 	%rd94, %rd1, %rd93;
	ld.global.u32 	%r91, [%rd94];
	mul.wide.s32 	%rd95, %r90, 4;
	add.s64 	%rd96, %rd1, %rd95;
	ld.global.u32 	%r92, [%rd96];
	mul.wide.s32 	%rd97, %r91, 4;
	add.s64 	%rd98, %rd1, %rd97;
	ld.global.u32 	%r93, [%rd98];
	mul.wide.s32 	%rd99, %r92, 4;
	add.s64 	%rd100, %rd1, %rd99;
	mul.wide.s32 	%rd101, %r93, 4;
	add.s64 	%rd102, %rd1, %rd101;
	ld.global.u32 	%r119, [%rd100];
	ld.global.u32 	%r120, [%rd102];
$L__BB1_8:
	setp.eq.s32 	%p7, %r14, 0;
	@%p7 bra 	$L__BB1_14;
	and.b32  	%r21, %r1, 3;
	setp.lt.u32 	%p8, %r14, 4;
	@%p8 bra 	$L__BB1_11;
	mul.wide.s32 	%rd103, %r119, 4;
	add.s64 	%rd104, %rd1, %rd103;
	ld.global.u32 	%r95, [%rd104];
	mul.wide.s32 	%rd105, %r120, 4;
	add.s64 	%rd106, %rd1, %rd105;
	ld.global.u32 	%r96, [%rd106];
	mul.wide.s32 	%rd107, %r95, 4;
	add.s64 	%rd108, %rd1, %rd107;
	ld.global.u32 	%r97, [%rd108];
	mul.wide.s32 	%rd109, %r96, 4;
	add.s64 	%rd110, %rd1, %rd109;
	ld.global.u32 	%r98, [%rd110];
	mul.wide.s32 	%rd111, %r97, 4;
	add.s64 	%rd112, %rd1, %rd111;
	ld.global.u32 	%r99, [%rd112];
	mul.wide.s32 	%rd113, %r98, 4;
	add.s64 	%rd114, %rd1, %rd113;
	ld.global.u32 	%r100, [%rd114];
	mul.wide.s32 	%rd115, %r99, 4;
	add.s64 	%rd116, %rd1, %rd115;
	mul.wide.s32 	%rd117, %r100, 4;
	add.s64 	%rd118, %rd1, %rd117;
	ld.global.u32 	%r119, [%rd116];
	ld.global.u32 	%r120, [%rd118];
$L__BB1_11:
	setp.eq.s32 	%p9, %r21, 0;
	@%p9 bra 	$L__BB1_14;
	neg.s32 	%r116, %r21;
$L__BB1_13:
	.pragma "nounroll";
	mul.wide.s32 	%rd119, %r119, 4;
	add.s64 	%rd120, %rd1, %rd119;
	ld.global.u32 	%r119, [%rd120];
	mul.wide.s32 	%rd121, %r120, 4;
	add.s64 	%rd122, %rd1, %rd121;
	ld.global.u32 	%r120, [%rd122];
	add.s32 	%r116, %r116, 1;
	setp.ne.s32 	%p10, %r116, 0;
	@%p10 bra 	$L__BB1_13;
$L__BB1_14:
	// begin inline asm
	mov.u64 	%rd123, %clock64;
	// end inline asm
	setp.ne.s32 	%p11, %r119, -999999;
	setp.ne.s32 	%p12, %r120, -999999;
	setp.eq.s32 	%p13, %r120, -999999;
	selp.b32 	%r37, -999999, %r119, %p13;
	and.pred  	%p14, %p11, %p12;
	@%p14 bra 	$L__BB1_16;
	st.global.u32 	[%rd1], %r37;
$L__BB1_16:
	sub.s64 	%rd124, %rd123, %rd6;
	cvta.to.global.u64 	%rd125, %rd4;
	st.global.u64 	[%rd125], %rd124;
$L__BB1_17:
	ret;

}


// ===== COMPILED SASS (sm_100) =====

	.target	sm_100

	.elftype	@"ET_EXEC"


//--------------------- .note.nv.tkinfo           --------------------------
	.section	.note.nv.tkinfo,"",@"SHT_NOTE"
	.sectionflags	@"SHF_NOTE_NV_TKINFO"
	.tkinfo
        /*0018*/ 	.word	0x00000002
        /*0030*/ 	.string	""
        /*0030*/ 	.string	"ptxas"
        /*0030*/ 	.string	"Cuda compilation tools, release 13.0, V13.0.88"
        /*0030*/ 	.string	"Build cuda_13.0.r13.0/compiler.36424714_0"
        /*0030*/ 	.string	"-arch sm_100 -m 64 "



//--------------------- .note.nv.cuinfo           --------------------------
	.section	.note.nv.cuinfo,"",@"SHT_NOTE"
	.sectionflags	@"SHF_NOTE_NV_CUINFO"
        /*0018*/ 	.short	0x0002
        /*001a*/ 	.short	0x0064
        /*001c*/ 	.short	0x0082
	.zero		2


//--------------------- .nv.info                  --------------------------
	.section	.nv.info,"",@"SHT_CUDA_INFO"
	.align	4


	//----- nvinfo : EIATTR_REGCOUNT
	.align		4
        /*0000*/ 	.byte	0x04, 0x2f
        /*0002*/ 	.short	(.L_1 - .L_0)
	.align		4
.L_0:
        /*0004*/ 	.word	index@(_Z20single_pointer_chasePiiiPm)
        /*0008*/ 	.word	0x00000016


	//----- nvinfo : EIATTR_FRAME_SIZE
	.align		4
.L_1:
        /*000c*/ 	.byte	0x04, 0x11
        /*000e*/ 	.short	(.L_3 - .L_2)
	.align		4
.L_2:
        /*0010*/ 	.word	index@(_Z20single_pointer_chasePiiiPm)
        /*0014*/ 	.word	0x00000000


	//----- nvinfo : EIATTR_REGCOUNT
	.align		4
.L_3:
        /*0018*/ 	.byte	0x04, 0x2f
        /*001a*/ 	.short	(.L_5 - .L_4)
	.align		4
.L_4:
        /*001c*/ 	.word	index@(_Z23alternate_pointer_chasePiiiiPm)
        /*0020*/ 	.word	0x0000001a


	//----- nvinfo : EIATTR_FRAME_SIZE
	.align		4
.L_5:
        /*0024*/ 	.byte	0x04, 0x11
        /*0026*/ 	.short	(.L_7 - .L_6)
	.align		4
.L_6:
        /*0028*/ 	.word	index@(_Z23alternate_pointer_chasePiiiiPm)
        /*002c*/ 	.word	0x00000000


	//----- nvinfo : EIATTR_MIN_STACK_SIZE
	.align		4
.L_7:
        /*0030*/ 	.byte	0x04, 0x12
        /*0032*/ 	.short	(.L_9 - .L_8)
	.align		4
.L_8:
        /*0034*/ 	.word	index@(_Z23alternate_pointer_chasePiiiiPm)
        /*0038*/ 	.word	0x00000000


	//----- nvinfo : EIATTR_MIN_STACK_SIZE
	.align		4
.L_9:
        /*003c*/ 	.byte	0x04, 0x12
        /*003e*/ 	.short	(.L_11 - .L_10)
	.align		4
.L_10:
        /*0040*/ 	.word	index@(_Z20single_pointer_chasePiiiPm)
        /*0044*/ 	.word	0x00000000
.L_11:


//--------------------- .nv.compat                --------------------------
	.section	.nv.compat,"",@"SHT_CUDA_COMPAT_INFO"
	.align	4
        /*0000*/ 	.byte	0x02, 0x09, 0x00, 0x00, 0x02, 0x02, 0x01, 0x00, 0x02, 0x05, 0x05, 0x00, 0x03, 0x07, 0x01, 0x01
        /*0010*/ 	.byte	0x02, 0x03, 0x00, 0x00, 0x02, 0x06, 0x01, 0x00, 0x04, 0x0b, 0x08, 0x00, 0x09, 0x00, 0x00, 0x00
        /*0020*/ 	.byte	0x00, 0x00, 0x00, 0x00


//--------------------- .nv.info._Z23alternate_pointer_chasePiiiiPm --------------------------
	.section	.nv.info._Z23alternate_pointer_chasePiiiiPm,"",@"SHT_CUDA_INFO"
	.sectionflags	@""
	.align	4


	//----- nvinfo : EIATTR_CUDA_API_VERSION
	.align		4
        /*0000*/ 	.byte	0x04, 0x37
        /*0002*/ 	.short	(.L_13 - .L_12)
.L_12:
        /*0004*/ 	.word	0x00000082


	//----- nvinfo : EIATTR_KPARAM_INFO
	.align		4
.L_13:
        /*0008*/ 	.byte	0x04, 0x17
        /*000a*/ 	.short	(.L_15 - .L_14)
.L_14:
        /*000c*/ 	.word	0x00000000
        /*0010*/ 	.short	0x0004
        /*0012*/ 	.short	0x0018
        /*0014*/ 	.byte	0x00, 0xf5, 0x21, 0x00


	//----- nvinfo : EIATTR_KPARAM_INFO
	.align		4
.L_15:
        /*0018*/ 	.byte	0x04, 0x17
        /*001a*/ 	.short	(.L_17 - .L_16)
.L_16:
        /*001c*/ 	.word	0x00000000
        /*0020*/ 	.short	0x0003
        /*0022*/ 	.short	0x0010
        /*0024*/ 	.byte	0x00, 0xf0, 0x11, 0x00


	//----- nvinfo : EIATTR_KPARAM_INFO
	.align		4
.L_17:
        /*0028*/ 	.byte	0x04, 0x17
        /*002a*/ 	.short	(.L_19 - .L_18)
.L_18:
        /*002c*/ 	.word	0x00000000
        /*0030*/ 	.short	0x0002
        /*0032*/ 	.short	0x000c
        /*0034*/ 	.byte	0x00, 0xf0, 0x11, 0x00


	//----- nvinfo : EIATTR_KPARAM_INFO
	.align		4
.L_19:
        /*0038*/ 	.byte	0x04, 0x17
        /*003a*/ 	.short	(.L_21 - .L_20)
.L_20:
        /*003c*/ 	.word	0x00000000
        /*0040*/ 	.short	0x0001
        /*0042*/ 	.short	0x0008
        /*0044*/ 	.byte	0x00, 0xf0, 0x11, 0x00


	//----- nvinfo : EIATTR_KPARAM_INFO
	.align		4
.L_21:
        /*0048*/ 	.byte	0x04, 0x17
        /*004a*/ 	.short	(.L_23 - .L_22)
.L_22:
        /*004c*/ 	.word	0x00000000
        /*0050*/ 	.short	0x0000
        /*0052*/ 	.short	0x0000
        /*0054*/ 	.byte	0x00, 0xf5, 0x21, 0x00


	//----- nvinfo : EIATTR_SPARSE_MMA_MASK
	.align		4
.L_23:
        /*0058*/ 	.byte	0x03, 0x50
        /*005a*/ 	.short	0x0000


	//----- nvinfo : EIATTR_MAXREG_COUNT
	.align		4
        /*005c*/ 	.byte	0x03, 0x1b
        /*005e*/ 	.short	0x00ff


	//----- nvinfo : EIATTR_MERCURY_ISA_VERSION
	.align		4
        /*0060*/ 	.byte	0x03, 0x5f
        /*0062*/ 	.short	0x0101


	//----- nvinfo : EIATTR_VRC_CTA_INIT_COUNT
	.align		4
        /*0064*/ 	.byte	0x02, 0x4a
	.zero		1
	.zero		1


	//----- nvinfo : EIATTR_EXIT_INSTR_OFFSETS
	.align		4
        /*0068*/ 	.byte	0x04, 0x1c
        /*006a*/ 	.short	(.L_25 - .L_24)


	//   ....[0]....
.L_24:
        /*006c*/ 	.word	0x00000060


	//   ....[1]....
        /*0070*/ 	.word	0x00000ab0


	//----- nvinfo : EIATTR_CBANK_PARAM_SIZE
	.align		4
.L_25:
        /*0074*/ 	.byte	0x03, 0x19
        /*0076*/ 	.short	0x0020


	//----- nvinfo : EIATTR_PARAM_CBANK
	.align		4
        /*0078*/ 	.byte	0x04, 0x0a
        /*007a*/ 	.short	(.L_27 - .L_26)
	.align		4
.L_26:
        /*007c*/ 	.word	index@(.nv.constant0._Z23alternate_pointer_chasePiiiiPm)
        /*0080*/ 	.short	0x0380
        /*0082*/ 	.short	0x0020


	//----- nvinfo : EIATTR_SW_WAR
	.align		4
.L_27:
        /*0084*/ 	.byte	0x04, 0x36
        /*0086*/ 	.short	(.L_29 - .L_28)
.L_28:
        /*0088*/ 	.word	0x00000008
.L_29:


//--------------------- .nv.info._Z20single_pointer_chasePiiiPm --------------------------
	.section	.nv.info._Z20single_pointer_chasePiiiPm,"",@"SHT_CUDA_INFO"
	.sectionflags	@""
	.align	4


	//----- nvinfo : EIATTR_CUDA_API_VERSION
	.align		4
        /*0000*/ 	.byte	0x04, 0x37
        /*0002*/ 	.short	(.L_31 - .L_30)
.L_30:
        /*0004*/ 	.word	0x00000082


	//----- nvinfo : EIATTR_KPARAM_INFO
	.align		4
.L_31:
        /*0008*/ 	.byte	0x04, 0x17
        /*000a*/ 	.short	(.L_33 - .L_32)
.L_32:
        /*000c*/ 	.word	0x00000000
        /*0010*/ 	.short	0x0003
        /*0012*/ 	.short	0x0010
        /*0014*/ 	.byte	0x00, 0xf5, 0x21, 0x00


	//----- nvinfo : EIATTR_KPARAM_INFO
	.align		4
.L_33:
        /*0018*/ 	.byte	0x04, 0x17
        /*001a*/ 	.short	(.L_35 - .L_34)
.L_34:
        /*001c*/ 	.word	0x00000000
        /*0020*/ 	.short	0x0002
        /*0022*/ 	.short	0x000c
        /*0024*/ 	.byte	0x00, 0xf0, 0x11, 0x00


	//----- nvinfo : EIATTR_KPARAM_INFO
	.align		4
.L_35:
        /*0028*/ 	.byte	0x04, 0x17
        /*002a*/ 	.short	(.L_37 - .L_36)
.L_36:
        /*002c*/ 	.word	0x00000000
        /*0030*/ 	.short	0x0001
        /*0032*/ 	.short	0x0008
        /*0034*/ 	.byte	0x00, 0xf0, 0x11, 0x00


	//----- nvinfo : EIATTR_KPARAM_INFO
	.align		4
.L_37:
        /*0038*/ 	.byte	0x04, 0x17
        /*003a*/ 	.short	(.L_39 - .L_38)
.L_38:
        /*003c*/ 	.word	0x00000000
        /*0040*/ 	.short	0x0000
        /*0042*/ 	.short	0x0000
        /*0044*/ 	.byte	0x00, 0xf5, 0x21, 0x00


	//----- nvinfo : EIATTR_SPARSE_MMA_MASK
	.align		4
.L_39:
        /*0048*/ 	.byte	0x03, 0x50
        /*004a*/ 	.short	0x0000


	//----- nvinfo : EIATTR_MAXREG_COUNT
	.align		4
        /*004c*/ 	.byte	0x03, 0x1b
        /*004e*/ 	.short	0x00ff


	//----- nvinfo : EIATTR_MERCURY_ISA_VERSION
	.align		4
        /*0050*/ 	.byte	0x03, 0x5f
        /*0052*/ 	.short	0x0101


	//----- nvinfo : EIATTR_VRC_CTA_INIT_COUNT
	.align		4
        /*0054*/ 	.byte	0x02, 0x4a
	.zero		1
	.zero		1


	//----- nvinfo : EIATTR_EXIT_INSTR_OFFSETS
	.align		4
        /*0058*/ 	.byte	0x04, 0x1c
        /*005a*/ 	.short	(.L_41 - .L_40)


	//   ....[0]....
.L_40:
        /*005c*/ 	.word	0x00000060


	//   ....[1]....
        /*0060*/ 	.word	0x000006b0


	//----- nvinfo : EIATTR_CBANK_PARAM_SIZE
	.align		4
.L_41:
        /*0064*/ 	.byte	0x03, 0x19
        /*0066*/ 	.short	0x0018


	//----- nvinfo : EIATTR_PARAM_CBANK
	.align		4
        /*0068*/ 	.byte	0x04, 0x0a
        /*006a*/ 	.short	(.L_43 - .L_42)
	.align		4
.L_42:
        /*006c*/ 	.word	index@(.nv.constant0._Z20single_pointer_chasePiiiPm)
        /*0070*/ 	.short	0x0380
        /*0072*/ 	.short	0x0018


	//----- nvinfo : EIATTR_SW_WAR
	.align		4
.L_43:
        /*0074*/ 	.byte	0x04, 0x36
        /*0076*/ 	.short	(.L_45 - .L_44)
.L_44:
        /*0078*/ 	.word	0x00000008
.L_45:


//--------------------- .nv.callgraph             --------------------------
	.section	.nv.callgraph,"",@"SHT_CUDA_CALLGRAPH"
	.align	4
	.sectionentsize	8
	.align		4
        /*0000*/ 	.word	0x00000000
	.align		4
        /*0004*/ 	.word	0xffffffff
	.align		4
        /*0008*/ 	.word	0x00000000
	.align		4
        /*000c*/ 	.word	0xfffffffe
	.align		4
        /*0010*/ 	.word	0x00000000
	.align		4
        /*0014*/ 	.word	0xfffffffd
	.align		4
        /*0018*/ 	.word	0x00000000
	.align		4
        /*001c*/ 	.word	0xfffffffc


//--------------------- .text._Z23alternate_pointer_chasePiiiiPm --------------------------
	.section	.text._Z23alternate_pointer_chasePiiiiPm,"ax",@progbits
	.align	128
        .global         _Z23alternate_pointer_chasePiiiiPm
        .type           _Z23alternate_pointer_chasePiiiiPm,@function
        .size           _Z23alternate_pointer_chasePiiiiPm,(.L_x_14 - _Z23alternate_pointer_chasePiiiiPm)
        .other          _Z23alternate_pointer_chasePiiiiPm,@"STO_CUDA_ENTRY STV_DEFAULT"
_Z23alternate_pointer_chasePiiiiPm:
.text._Z23alternate_pointer_chasePiiiiPm:
[----:B------:R-:W-:Y:S01]  /*0000*/  LDC R1, c[0x0][0x37c] ;  /* 0x0000df00ff017b82 */ /* 0x000fe20000000800 */
[----:B------:R-:W0:Y:S07]  /*0010*/  S2R R0, SR_TID.X ;  /* 0x0000000000007919 */ /* 0x000e2e0000002100 */
[----:B------:R-:W0:Y:S01]  /*0020*/  S2UR UR4, SR_CTAID.X ;  /* 0x00000000000479c3 */ /* 0x000e220000002500 */
[----:B------:R-:W1:Y:S02]  /*0030*/  LDCU UR5, c[0x0][0x388] ;  /* 0x00007100ff0577ac */ /* 0x000e640008000800 */
[----:B-1----:R-:W-:-:S02]  /*0040*/  MOV R21, UR5 ;  /* 0x0000000500157c02 */ /* 0x002fc40008000f00 */
[----:B0-----:R-:W-:-:S13]  /*0050*/  LOP3.LUT P0, RZ, R0, UR4, RZ, 0xfc, !PT ;  /* 0x0000000400ff7c12 */ /* 0x001fda000f80fcff */
[----:B------:R-:W-:Y:S05]  /*0060*/  @P0 EXIT ;  /* 0x000000000000094d */ /* 0x000fea0003800000 */
[----:B------:R-:W0:Y:S01]  /*0070*/  LDC R23, c[0x0][0x38c] ;  /* 0x0000e300ff177b82 */ /* 0x000e220000000800 */
[----:B------:R-:W1:Y:S02]  /*0080*/  LDCU UR5, c[0x0][0x390] ;  /* 0x00007200ff0577ac */ /* 0x000e640008000800 */
[----:B-1----:R-:W-:Y:S01]  /*0090*/  ULEA.HI UR4, UR5, UR5, URZ, 0x1 ;  /* 0x0000000505047291 */ /* 0x002fe2000f8f08ff */
[----:B------:R-:W-:Y:S01]  /*00a0*/  CS2R R2, SR_CLOCKLO ;  /* 0x0000000000027805 */ /* 0x000fe20000015000 */
[----:B------:R-:W-:Y:S01]  /*00b0*/  UISETP.GE.AND UP0, UPT, UR5, 0x2, UPT ;  /* 0x000000020500788c */ /* 0x000fe2000bf06270 */
[----:B------:R-:W1:Y:S08]  /*00c0*/  LDCU.64 UR8, c[0x0][0x358] ;  /* 0x00006b00ff0877ac */ /* 0x000e700008000a00 */
[----:B------:R-:W-:Y:S05]  /*00d0*/  BRA.U !UP0, `(.L_x_0) ;  /* 0x0000000908487547 */ /* 0x000fea000b800000 */
[----:B------:R-:W-:-:S04]  /*00e0*/  USHF.R.S32.HI UR4, URZ, 0x1, UR4 ;  /* 0x00000001ff047899 */ /* 0x000fc80008011404 */
[----:B------:R-:W-:Y:S02]  /*00f0*/  UIADD3 UR5, UPT, UPT, UR4, -0x1, URZ ;  /* 0xffffffff04057890 */ /* 0x000fe4000fffe0ff */
[----:B------:R-:W-:Y:S02]  /*0100*/  ULOP3.LUT UR6, UR4, 0xf, URZ, 0xc0, !UPT ;  /* 0x0000000f04067892 */ /* 0x000fe4000f8ec0ff */
[----:B------:R-:W-:Y:S02]  /*0110*/  UISETP.GE.U32.AND UP1, UPT, UR5, 0xf, UPT ;  /* 0x0000000f0500788c */ /* 0x000fe4000bf26070 */
[----:B------:R-:W-:-:S07]  /*0120*/  UISETP.NE.AND UP0, UPT, UR6, URZ, UPT ;  /* 0x000000ff0600728c */ /* 0x000fce000bf05270 */
[----:B------:R-:W-:Y:S05]  /*0130*/  BRA.U !UP1, `(.L_x_1) ;  /* 0x0000000509187547 */ /* 0x000fea000b800000 */
[----:B------:R-:W-:-:S04]  /*0140*/  ULOP3.LUT UR5, UR4, 0x3ffffff0, URZ, 0xc0, !UPT ;  /* 0x3ffffff004057892 */ /* 0x000fc8000f8ec0ff */
[----:B------:R-:W-:-:S12]  /*0150*/  UIADD3 UR5, UPT, UPT, -UR5, URZ, URZ ;  /* 0x000000ff05057290 */ /* 0x000fd8000fffe1ff */
.L_x_2:
[----:B--2---:R-:W0:Y:S02]  /*0160*/  LDC.64 R4, c[0x0][0x380] ;  /* 0x0000e000ff047b82 */ /* 0x004e240000000a00 */
[----:B0----5:R-:W-:-:S04]  /*0170*/  IMAD.WIDE R8, R23, 0x4, R4 ;  /* 0x0000000417087825 */ /* 0x021fc800078e0204 */
[--C-:B------:R-:W-:Y:S02]  /*0180*/  IMAD.WIDE R6, R21, 0x4, R4.reuse ;  /* 0x0000000415067825 */ /* 0x100fe400078e0204 */
[----:B-1----:R-:W2:Y:S04]  /*0190*/  LDG.E R9, desc[UR8][R8.64] ;  /* 0x0000000808097981 */ /* 0x002ea8000c1e1900 */
[----:B------:R-:W3:Y:S01]  /*01a0*/  LDG.E R7, desc[UR8][R6.64] ;  /* 0x0000000806077981 */ /* 0x000ee2000c1e1900 */
[----:B--2---:R-:W-:-:S04]  /*01b0*/  IMAD.WIDE R12, R9, 0x4, R4 ;  /* 0x00000004090c7825 */ /* 0x004fc800078e0204 */
[--C-:B---3--:R-:W-:Y:S02]  /*01c0*/  IMAD.WIDE R10, R7, 0x4, R4.reuse ;  /* 0x00000004070a7825 */ /* 0x108fe400078e0204 */
[----:B------:R-:W2:Y:S04]  /*01d0*/  LDG.E R13, desc[UR8][R12.64] ;  /* 0x000000080c0d7981 */ /* 0x000ea8000c1e1900 */
        /* <DEDUP_REMOVED lines=50> */
[----:B---3--:R-:W-:Y:S02]  /*0500*/  IMAD.WIDE R6, R7, 0x4, R4 ;  /* 0x0000000407067825 */ /* 0x008fe400078e0204 */
[----:B------:R-:W2:Y:S04]  /*0510*/  LDG.E R9, desc[UR8][R8.64] ;  /* 0x0000000808097981 */ /* 0x000ea8000c1e1900 */
[----:B------:R-:W3:Y:S01]  /*0520*/  LDG.E R7, desc[UR8][R6.64] ;  /* 0x0000000806077981 */ /* 0x000ee2000c1e1900 */
[----:B------:R-:W-:-:S04]  /*0530*/  UIADD3 UR5, UPT, UPT, UR5, 0x10, URZ ;  /* 0x0000001005057890 */ /* 0x000fc8000fffe0ff */
[----:B------:R-:W-:Y:S01]  /*0540*/  UISETP.NE.AND UP1, UPT, UR5, URZ, UPT ;  /* 0x000000ff0500728c */ /* 0x000fe2000bf25270 */
[----:B---3--:R-:W-:-:S04]  /*0550*/  IMAD.WIDE R10, R7, 0x4, R4 ;  /* 0x00000004070a7825 */ /* 0x008fc800078e0204 */
[----:B--2---:R-:W-:Y:S01]  /*0560*/  IMAD.WIDE R4, R9, 0x4, R4 ;  /* 0x0000000409047825 */ /* 0x004fe200078e0204 */
[----:B------:R2:W5:Y:S04]  /*0570*/  LDG.E R21, desc[UR8][R10.64] ;  /* 0x000000080a157981 */ /* 0x000568000c1e1900 */
[----:B------:R2:W5:Y:S01]  /*0580*/  LDG.E R23, desc[UR8][R4.64] ;  /* 0x0000000804177981 */ /* 0x000562000c1e1900 */
[----:B------:R-:W-:Y:S05]  /*0590*/  BRA.U UP1, `(.L_x_2) ;  /* 0xfffffff901f07547 */ /* 0x000fea000b83ffff */
.L_x_1:
[----:B------:R-:W-:Y:S05]  /*05a0*/  BRA.U !UP0, `(.L_x_0) ;  /* 0x0000000508147547 */ /* 0x000fea000b800000 */
[----:B------:R-:W-:Y:S02]  /*05b0*/  UISETP.GE.U32.AND UP0, UPT, UR6, 0x8, UPT ;  /* 0x000000080600788c */ /* 0x000fe4000bf06070 */
[----:B------:R-:W-:-:S04]  /*05c0*/  ULOP3.LUT UR5, UR4, 0x7, URZ, 0xc0, !UPT ;  /* 0x0000000704057892 */ /* 0x000fc8000f8ec0ff */
[----:B------:R-:W-:-:S03]  /*05d0*/  UISETP.NE.AND UP1, UPT, UR5, URZ, UPT ;  /* 0x000000ff0500728c */ /* 0x000fc6000bf25270 */
[----:B------:R-:W-:Y:S08]  /*05e0*/  BRA.U !UP0, `(.L_x_3) ;  /* 0x0000000108847547 */ /* 0x000ff0000b800000 */
        /* <DEDUP_REMOVED lines=28> */
[----:B------:R-:W3:Y:S02]  /*07b0*/  LDG.E R7, desc[UR8][R16.64] ;  /* 0x0000000810077981 */ /* 0x000ee4000c1e1900 */
[----:B---3--:R-:W-:-:S04]  /*07c0*/  IMAD.WIDE R6, R7, 0x4, R4 ;  /* 0x0000000407067825 */ /* 0x008fc800078e0204 */
[----:B--2---:R-:W-:Y:S01]  /*07d0*/  IMAD.WIDE R4, R19, 0x4, R4 ;  /* 0x0000000413047825 */ /* 0x004fe200078e0204 */
[----:B------:R3:W5:Y:S04]  /*07e0*/  LDG.E R21, desc[UR8][R6.64] ;  /* 0x0000000806157981 */ /* 0x000768000c1e1900 */
[----:B------:R3:W5:Y:S02]  /*07f0*/  LDG.E R23, desc[UR8][R4.64] ;  /* 0x0000000804177981 */ /* 0x000764000c1e1900 */
.L_x_3:
[----:B------:R-:W-:Y:S05]  /*0800*/  BRA.U !UP1, `(.L_x_0) ;  /* 0x00000001097c7547 */ /* 0x000fea000b800000 */
[----:B------:R-:W-:Y:S02]  /*0810*/  UISETP.GE.U32.AND UP0, UPT, UR5, 0x4, UPT ;  /* 0x000000040500788c */ /* 0x000fe4000bf06070 */
[----:B------:R-:W-:-:S04]  /*0820*/  ULOP3.LUT UR4, UR4, 0x3, URZ, 0xc0, !UPT ;  /* 0x0000000304047892 */ /* 0x000fc8000f8ec0ff */
[----:B------:R-:W-:-:S03]  /*0830*/  UISETP.NE.AND UP1, UPT, UR4, URZ, UPT ;  /* 0x000000ff0400728c */ /* 0x000fc6000bf25270 */
[----:B------:R-:W-:Y:S08]  /*0840*/  BRA.U !UP0, `(.L_x_4) ;  /* 0x0000000108447547 */ /* 0x000ff0000b800000 */
[----:B--23--:R-:W2:Y:S02]  /*0850*/  LDC.64 R4, c[0x0][0x380] ;  /* 0x0000e000ff047b82 */ /* 0x00cea40000000a00 */
[----:B--2--5:R-:W-:-:S04]  /*0860*/  IMAD.WIDE R6, R21, 0x4, R4 ;  /* 0x0000000415067825 */ /* 0x024fc800078e0204 */
[--C-:B0-----:R-:W-:Y:S02]  /*0870*/  IMAD.WIDE R8, R23, 0x4, R4.reuse ;  /* 0x0000000417087825 */ /* 0x101fe400078e0204 */
        /* <DEDUP_REMOVED lines=11> */
[----:B---3--:R-:W-:Y:S01]  /*0930*/  IMAD.WIDE R4, R17, 0x4, R4 ;  /* 0x0000000411047825 */ /* 0x008fe200078e0204 */
[----:B------:R4:W5:Y:S04]  /*0940*/  LDG.E R21, desc[UR8][R18.64] ;  /* 0x0000000812157981 */ /* 0x000968000c1e1900 */
[----:B------:R4:W5:Y:S02]  /*0950*/  LDG.E R23, desc[UR8][R4.64] ;  /* 0x0000000804177981 */ /* 0x000964000c1e1900 */
.L_x_4:
[----:B------:R-:W-:Y:S05]  /*0960*/  BRA.U !UP1, `(.L_x_0) ;  /* 0x0000000109247547 */ /* 0x000fea000b800000 */
[----:B--234-:R-:W2:Y:S01]  /*0970*/  LDC.64 R4, c[0x0][0x380] ;  /* 0x0000e000ff047b82 */ /* 0x01cea20000000a00 */
[----:B------:R-:W-:-:S12]  /*0980*/  UIADD3 UR4, UPT, UPT, -UR4, URZ, URZ ;  /* 0x000000ff04047290 */ /* 0x000fd8000fffe1ff */
.L_x_5:
[----:B--2--5:R-:W-:-:S04]  /*0990*/  IMAD.WIDE R6, R21, 0x4, R4 ;  /* 0x0000000415067825 */ /* 0x024fc800078e0204 */
[----:B0-----:R-:W-:Y:S01]  /*09a0*/  IMAD.WIDE R8, R23, 0x4, R4 ;  /* 0x0000000417087825 */ /* 0x001fe200078e0204 */
[----:B-1----:R0:W5:Y:S04]  /*09b0*/  LDG.E R21, desc[UR8][R6.64] ;  /* 0x0000000806157981 */ /* 0x002168000c1e1900 */
[----:B------:R0:W5:Y:S01]  /*09c0*/  LDG.E R23, desc[UR8][R8.64] ;  /* 0x0000000808177981 */ /* 0x000162000c1e1900 */
[----:B------:R-:W-:-:S04]  /*09d0*/  UIADD3 UR4, UPT, UPT, UR4, 0x1, URZ ;  /* 0x0000000104047890 */ /* 0x000fc8000fffe0ff */
[----:B------:R-:W-:-:S09]  /*09e0*/  UISETP.NE.AND UP0, UPT, UR4, URZ, UPT ;  /* 0x000000ff0400728c */ /* 0x000fd2000bf05270 */
[----:B0-----:R-:W-:Y:S05]  /*09f0*/  BRA.U UP0, `(.L_x_5) ;  /* 0xfffffffd00e47547 */ /* 0x001fea000b83ffff */
.L_x_0:
[----:B------:R-:W-:Y:S02]  /*0a00*/  CS2R R8, SR_CLOCKLO ;  /* 0x0000000000087805 */ /* 0x000fe40000015000 */
[C---:B0----5:R-:W-:Y:S01]  /*0a10*/  ISETP.NE.AND P0, PT, R23.reuse, -0xf423f, PT ;  /* 0xfff0bdc11700780c */ /* 0x061fe20003f05270 */
[----:B---3--:R-:W0:Y:S01]  /*0a20*/  LDC.64 R6, c[0x0][0x398] ;  /* 0x0000e600ff067b82 */ /* 0x008e220000000a00 */
[----:B------:R-:W-:Y:S02]  /*0a30*/  ISETP.NE.AND P1, PT, R23, -0xf423f, PT ;  /* 0xfff0bdc11700780c */ /* 0x000fe40003f25270 */
[C---:B------:R-:W-:Y:S02]  /*0a40*/  ISETP.NE.AND P0, PT, R21.reuse, -0xf423f, P0 ;  /* 0xfff0bdc11500780c */ /* 0x040fe40000705270 */
[----:B------:R-:W-:Y:S02]  /*0a50*/  IADD3 R2, P2, PT, -R2, R8, RZ ;  /* 0x0000000802027210 */ /* 0x000fe40007f5e1ff */
[----:B------:R-:W-:-:S02]  /*0a60*/  SEL R21, R21, 0xfff0bdc1, P1 ;  /* 0xfff0bdc115157807 */ /* 0x000fc40000800000 */
[----:B------:R-:W-:-:S07]  /*0a70*/  IADD3.X R3, PT, PT, ~R3, R9, RZ, P2, !PT ;  /* 0x0000000903037210 */ /* 0x000fce00017fe5ff */
[----:B--2-4-:R-:W1:Y:S02]  /*0a80*/  @!P0 LDC.64 R4, c[0x0][0x380] ;  /* 0x0000e000ff048b82 */ /* 0x014e640000000a00 */
[----:B-1----:R-:W-:Y:S04]  /*0a90*/  @!P0 STG.E desc[UR8][R4.64], R21 ;  /* 0x0000001504008986 */ /* 0x002fe8000c101908 */
[----:B0-----:R-:W-:Y:S01]  /*0aa0*/  STG.E.64 desc[UR8][R6.64], R2 ;  /* 0x0000000206007986 */ /* 0x001fe2000c101b08 */
[----:B------:R-:W-:Y:S05]  /*0ab0*/  EXIT ;  /* 0x000000000000794d */ /* 0x000fea0003800000 */
.L_x_6:
[----:B------:R-:W-:-:S00]  /*0ac0*/  BRA `(.L_x_6) ;  /* 0xfffffffc00fc7947 */ /* 0x000fc0000383ffff */
[----:B------:R-:W-:-:S00]  /*0ad0*/  NOP ;  /* 0x0000000000007918 */ /* 0x000fc00000000000 */
        /* <DEDUP_REMOVED lines=10> */
.L_x_14:


//--------------------- .text._Z20single_pointer_chasePiiiPm --------------------------
	.section	.text._Z20single_pointer_chasePiiiPm,"ax",@progbits
	.align	128
        .global         _Z20single_pointer_chasePiiiPm
        .type           _Z20single_pointer_chasePiiiPm,@function
        .size           _Z20single_pointer_chasePiiiPm,(.L_x_15 - _Z20single_pointer_chasePiiiPm)
        .other          _Z20single_pointer_chasePiiiPm,@"STO_CUDA_ENTRY STV_DEFAULT"
_Z20single_pointer_chasePiiiPm:
.text._Z20single_pointer_chasePiiiPm:
[----:B------:R-:W-:Y:S01]  /*0000*/  LDC R1, c[0x0][0x37c] ;  /* 0x0000df00ff017b82 */ /* 0x000fe20000000800 */
[----:B------:R-:W0:Y:S07]  /*0010*/  S2R R0, SR_TID.X ;  /* 0x0000000000007919 */ /* 0x000e2e0000002100 */
[----:B------:R-:W0:Y:S01]  /*0020*/  S2UR UR4, SR_CTAID.X ;  /* 0x00000000000479c3 */ /* 0x000e220000002500 */
[----:B------:R-:W1:Y:S02]  /*0030*/  LDCU UR5, c[0x0][0x388] ;  /* 0x00007100ff0577ac */ /* 0x000e640008000800 */
[----:B-1----:R-:W-:-:S02]  /*0040*/  MOV R19, UR5 ;  /* 0x0000000500137c02 */ /* 0x002fc40008000f00 */
[----:B0-----:R-:W-:-:S13]  /*0050*/  LOP3.LUT P0, RZ, R0, UR4, RZ, 0xfc, !PT ;  /* 0x0000000400ff7c12 */ /* 0x001fda000f80fcff */
[----:B------:R-:W-:Y:S05]  /*0060*/  @P0 EXIT ;  /* 0x000000000000094d */ /* 0x000fea0003800000 */
[----:B------:R-:W-:Y:S01]  /*0070*/  CS2R R2, SR_CLOCKLO ;  /* 0x0000000000027805 */ /* 0x000fe20000015000 */
[----:B------:R-:W0:Y:S01]  /*0080*/  LDCU UR5, c[0x0][0x38c] ;  /* 0x00007180ff0577ac */ /* 0x000e220008000800 */
[----:B------:R-:W1:Y:S01]  /*0090*/  LDCU.64 UR8, c[0x0][0x358] ;  /* 0x00006b00ff0877ac */ /* 0x000e620008000a00 */
[----:B0-----:R-:W-:-:S09]  /*00a0*/  UISETP.GE.AND UP0, UPT, UR5, 0x1, UPT ;  /* 0x000000010500788c */ /* 0x001fd2000bf06270 */
[----:B-1----:R-:W-:Y:S05]  /*00b0*/  BRA.U !UP0, `(.L_x_7) ;  /* 0x0000000508587547 */ /* 0x002fea000b800000 */
[----:B------:R-:W-:Y:S02]  /*00c0*/  UISETP.GE.U32.AND UP1, UPT, UR5, 0x10, UPT ;  /* 0x000000100500788c */ /* 0x000fe4000bf26070 */
[----:B------:R-:W-:-:S04]  /*00d0*/  ULOP3.LUT UR6, UR5, 0xf, URZ, 0xc0, !UPT ;  /* 0x0000000f05067892 */ /* 0x000fc8000f8ec0ff */
[----:B------:R-:W-:-:S03]  /*00e0*/  UISETP.NE.AND UP0, UPT, UR6, URZ, UPT ;  /* 0x000000ff0600728c */ /* 0x000fc6000bf05270 */
[----:B------:R-:W-:Y:S08]  /*00f0*/  BRA.U !UP1, `(.L_x_8) ;  /* 0x0000000109987547 */ /* 0x000ff0000b800000 */
[----:B------:R-:W-:-:S04]  /*0100*/  ULOP3.LUT UR4, UR5, 0x7ffffff0, URZ, 0xc0, !UPT ;  /* 0x7ffffff005047892 */ /* 0x000fc8000f8ec0ff */
[----:B------:R-:W-:-:S12]  /*0110*/  UIADD3 UR4, UPT, UPT, -UR4, URZ, URZ ;  /* 0x000000ff04047290 */ /* 0x000fd8000fffe1ff */
.L_x_9:
[----:B0-----:R-:W0:Y:S02]  /*0120*/  LDC.64 R4, c[0x0][0x380] ;  /* 0x0000e000ff047b82 */ /* 0x001e240000000a00 */
[----:B0----5:R-:W-:-:S06]  /*0130*/  IMAD.WIDE R6, R19, 0x4, R4 ;  /* 0x0000000413067825 */ /* 0x021fcc00078e0204 */
[----:B------:R-:W2:Y:S02]  /*0140*/  LDG.E R7, desc[UR8][R6.64] ;  /* 0x0000000806077981 */ /* 0x000ea4000c1e1900 */
[----:B--2---:R-:W-:-:S06]  /*0150*/  IMAD.WIDE R8, R7, 0x4, R4 ;  /* 0x0000000407087825 */ /* 0x004fcc00078e0204 */
        /* <DEDUP_REMOVED lines=26> */
[----:B------:R-:W2:Y:S01]  /*0300*/  LDG.E R11, desc[UR8][R10.64] ;  /* 0x000000080a0b7981 */ /* 0x000ea2000c1e1900 */
[----:B------:R-:W-:-:S04]  /*0310*/  UIADD3 UR4, UPT, UPT, UR4, 0x10, URZ ;  /* 0x0000001004047890 */ /* 0x000fc8000fffe0ff */
[----:B------:R-:W-:Y:S01]  /*0320*/  UISETP.NE.AND UP1, UPT, UR4, URZ, UPT ;  /* 0x000000ff0400728c */ /* 0x000fe2000bf25270 */
[----:B--2---:R-:W-:-:S05]  /*0330*/  IMAD.WIDE R4, R11, 0x4, R4 ;  /* 0x000000040b047825 */ /* 0x004fca00078e0204 */
[----:B------:R0:W5:Y:S03]  /*0340*/  LDG.E R19, desc[UR8][R4.64] ;  /* 0x0000000804137981 */ /* 0x000166000c1e1900 */
[----:B------:R-:W-:Y:S05]  /*0350*/  BRA.U UP1, `(.L_x_9) ;  /* 0xfffffffd01707547 */ /* 0x000fea000b83ffff */
.L_x_8:
[----:B------:R-:W-:Y:S05]  /*0360*/  BRA.U !UP0, `(.L_x_7) ;  /* 0x0000000108ac7547 */ /* 0x000fea000b800000 */
[----:B------:R-:W-:Y:S02]  /*0370*/  UISETP.GE.U32.AND UP0, UPT, UR6, 0x8, UPT ;  /* 0x000000080600788c */ /* 0x000fe4000bf06070 */
[----:B------:R-:W-:-:S04]  /*0380*/  ULOP3.LUT UR7, UR5, 0x7, URZ, 0xc0, !UPT ;  /* 0x0000000705077892 */ /* 0x000fc8000f8ec0ff */
[----:B------:R-:W-:-:S03]  /*0390*/  UISETP.NE.AND UP1, UPT, UR7, URZ, UPT ;  /* 0x000000ff0700728c */ /* 0x000fc6000bf25270 */
[----:B------:R-:W-:Y:S08]  /*03a0*/  BRA.U !UP0, `(.L_x_10) ;  /* 0x0000000108447547 */ /* 0x000ff0000b800000 */
        /* <DEDUP_REMOVED lines=15> */
[----:B--2---:R-:W-:-:S05]  /*04a0*/  IMAD.WIDE R4, R7, 0x4, R4 ;  /* 0x0000000407047825 */ /* 0x004fca00078e0204 */
[----:B------:R1:W5:Y:S02]  /*04b0*/  LDG.E R19, desc[UR8][R4.64] ;  /* 0x0000000804137981 */ /* 0x000364000c1e1900 */
.L_x_10:
[----:B------:R-:W-:Y:S05]  /*04c0*/  BRA.U !UP1, `(.L_x_7) ;  /* 0x0000000109547547 */ /* 0x000fea000b800000 */
[----:B------:R-:W-:Y:S02]  /*04d0*/  UISETP.GE.U32.AND UP0, UPT, UR7, 0x4, UPT ;  /* 0x000000040700788c */ /* 0x000fe4000bf06070 */
[----:B------:R-:W-:-:S04]  /*04e0*/  ULOP3.LUT UR4, UR5, 0x3, URZ, 0xc0, !UPT ;  /* 0x0000000305047892 */ /* 0x000fc8000f8ec0ff */
[----:B------:R-:W-:-:S03]  /*04f0*/  UISETP.NE.AND UP1, UPT, UR4, URZ, UPT ;  /* 0x000000ff0400728c */ /* 0x000fc6000bf25270 */
[----:B------:R-:W-:Y:S08]  /*0500*/  BRA.U !UP0, `(.L_x_11) ;  /* 0x0000000108247547 */ /* 0x000ff0000b800000 */
[----:B01----:R-:W0:Y:S02]  /*0510*/  LDC.64 R4, c[0x0][0x380] ;  /* 0x0000e000ff047b82 */ /* 0x003e240000000a00 */
[----:B0----5:R-:W-:-:S06]  /*0520*/  IMAD.WIDE R6, R19, 0x4, R4 ;  /* 0x0000000413067825 */ /* 0x021fcc00078e0204 */
[----:B------:R-:W2:Y:S02]  /*0530*/  LDG.E R7, desc[UR8][R6.64] ;  /* 0x0000000806077981 */ /* 0x000ea4000c1e1900 */
[----:B--2---:R-:W-:-:S06]  /*0540*/  IMAD.WIDE R8, R7, 0x4, R4 ;  /* 0x0000000407087825 */ /* 0x004fcc00078e0204 */
[----:B------:R-:W2:Y:S02]  /*0550*/  LDG.E R9, desc[UR8][R8.64] ;  /* 0x0000000808097981 */ /* 0x000ea4000c1e1900 */
[----:B--2---:R-:W-:-:S06]  /*0560*/  IMAD.WIDE R10, R9, 0x4, R4 ;  /* 0x00000004090a7825 */ /* 0x004fcc00078e0204 */
[----:B------:R-:W2:Y:S02]  /*0570*/  LDG.E R11, desc[UR8][R10.64] ;  /* 0x000000080a0b7981 */ /* 0x000ea4000c1e1900 */
[----:B--2---:R-:W-:-:S05]  /*0580*/  IMAD.WIDE R4, R11, 0x4, R4 ;  /* 0x000000040b047825 */ /* 0x004fca00078e0204 */
[----:B------:R2:W5:Y:S02]  /*0590*/  LDG.E R19, desc[UR8][R4.64] ;  /* 0x0000000804137981 */ /* 0x000564000c1e1900 */
.L_x_11:
[----:B------:R-:W-:Y:S05]  /*05a0*/  BRA.U !UP1, `(.L_x_7) ;  /* 0x00000001091c7547 */ /* 0x000fea000b800000 */
[----:B012---:R-:W0:Y:S01]  /*05b0*/  LDC.64 R4, c[0x0][0x380] ;  /* 0x0000e000ff047b82 */ /* 0x007e220000000a00 */
[----:B------:R-:W-:-:S12]  /*05c0*/  UIADD3 UR4, UPT, UPT, -UR4, URZ, URZ ;  /* 0x000000ff04047290 */ /* 0x000fd8000fffe1ff */
.L_x_12:
[----:B0----5:R-:W-:-:S05]  /*05d0*/  IMAD.WIDE R6, R19, 0x4, R4 ;  /* 0x0000000413067825 */ /* 0x021fca00078e0204 */
[----:B------:R3:W5:Y:S01]  /*05e0*/  LDG.E R19, desc[UR8][R6.64] ;  /* 0x0000000806137981 */ /* 0x000762000c1e1900 */
[----:B------:R-:W-:-:S04]  /*05f0*/  UIADD3 UR4, UPT, UPT, UR4, 0x1, URZ ;  /* 0x0000000104047890 */ /* 0x000fc8000fffe0ff */
[----:B------:R-:W-:-:S09]  /*0600*/  UISETP.NE.AND UP0, UPT, UR4, URZ, UPT ;  /* 0x000000ff0400728c */ /* 0x000fd2000bf05270 */
[----:B---3--:R-:W-:Y:S05]  /*0610*/  BRA.U UP0, `(.L_x_12) ;  /* 0xfffffffd00ec7547 */ /* 0x008fea000b83ffff */
.L_x_7:
[----:B------:R-:W-:Y:S02]  /*0620*/  CS2R R8, SR_CLOCKLO ;  /* 0x0000000000087805 */ /* 0x000fe40000015000 */
[----:B-----5:R-:W-:Y:S01]  /*0630*/  ISETP.NE.AND P0, PT, R19, -0xf423f, PT ;  /* 0xfff0bdc11300780c */ /* 0x020fe20003f05270 */
[----:B------:R-:W3:Y:S03]  /*0640*/  LDC.64 R6, c[0x0][0x390] ;  /* 0x0000e400ff067b82 */ /* 0x000ee60000000a00 */
[----:B------:R-:W-:-:S04]  /*0650*/  IADD3 R2, P1, PT, -R2, R8, RZ ;  /* 0x0000000802027210 */ /* 0x000fc80007f3e1ff */
[----:B------:R-:W-:-:S05]  /*0660*/  IADD3.X R3, PT, PT, ~R3, R9, RZ, P1, !PT ;  /* 0x0000000903037210 */ /* 0x000fca0000ffe5ff */
[----:B012---:R-:W0:Y:S01]  /*0670*/  @!P0 LDC.64 R4, c[0x0][0x380] ;  /* 0x0000e000ff048b82 */ /* 0x007e220000000a00 */
[----:B------:R-:W-:-:S05]  /*0680*/  @!P0 MOV R11, 0xfff0bdc1 ;  /* 0xfff0bdc1000b8802 */ /* 0x000fca0000000f00 */
[----:B0-----:R-:W-:Y:S04]  /*0690*/  @!P0 STG.E desc[UR8][R4.64], R11 ;  /* 0x0000000b04008986 */ /* 0x001fe8000c101908 */
[----:B---3--:R-:W-:Y:S01]  /*06a0*/  STG.E.64 desc[UR8][R6.64], R2 ;  /* 0x0000000206007986 */ /* 0x008fe2000c101b08 */
[----:B------:R-:W-:Y:S05]  /*06b0*/  EXIT ;  /* 0x000000000000794d */ /* 0x000fea0003800000 */
.L_x_13:
        /* <DEDUP_REMOVED lines=12> */
.L_x_15:


//--------------------- .nv.shared.reserved.0     --------------------------
	.section	.nv.shared.reserved.0,"aw",@nobits
	.weak		__nv_reservedSMEM_offset_0_alias
	.size		__nv_reservedSMEM_offset_0_alias, 0, 64
	.other		__nv_reservedSMEM_offset_0_alias,@"STO_CUDA_RESERVED_SHARED STV_DEFAULT"
__nv_reservedSMEM_offset_0_alias:
	.zero		0
	.zero		64


//--------------------- .nv.constant0._Z23alternate_pointer_chasePiiiiPm --------------------------
	.section	.nv.constant0._Z23alternate_pointer_chasePiiiiPm,"a",@progbits
	.sectionflags	@""
	.align	4
.nv.constant0._Z23alternate_pointer_chasePiiiiPm:
	.zero		928


//--------------------- .nv.constant0._Z20single_pointer_chasePiiiPm --------------------------
	.section	.nv.constant0._Z20single_pointer_chasePiiiPm,"a",@progbits
	.sectionflags	@""
	.align	4
.nv.constant0._Z20single_pointer_chasePiiiPm:
	.zero		920


//--------------------- SYMBOLS --------------------------

	.type		.nv.reservedSmem.offset0,@object
	.size		.nv.reservedSmem.offset0,0x4
